//
// Generated by NVIDIA NVVM Compiler
//
// Compiler Build ID: CL-36424714
// Cuda compilation tools, release 13.0, V13.0.88
// Based on NVVM 20.0.0
//

.version 9.0
.target sm_100
.address_size 64

	// .globl	_Z3addiP6float4S0_

.visible .entry _Z3addiP6float4S0_(
	.param .u32 _Z3addiP6float4S0__param_0,
	.param .u64 .ptr .align 1 _Z3addiP6float4S0__param_1,
	.param .u64 .ptr .align 1 _Z3addiP6float4S0__param_2
)
{
	.reg .pred 	%p<7>;
	.reg .b32 	%r<31>;
	.reg .b32 	%f<61>;
	.reg .b64 	%rd<18>;

	ld.param.u32 	%r12, [_Z3addiP6float4S0__param_0];
	ld.param.u64 	%rd3, [_Z3addiP6float4S0__param_1];
	ld.param.u64 	%rd4, [_Z3addiP6float4S0__param_2];
	cvta.to.global.u64 	%rd1, %rd4;
	cvta.to.global.u64 	%rd2, %rd3;
	mov.u32 	%r13, %ctaid.x;
	mov.u32 	%r14, %ntid.x;
	mov.u32 	%r15, %tid.x;
	mad.lo.s32 	%r29, %r13, %r14, %r15;
	mov.u32 	%r16, %nctaid.x;
	mul.lo.s32 	%r2, %r14, %r16;
	setp.ge.s32 	%p1, %r29, %r12;
	@%p1 bra 	$L__BB0_7;
	add.s32 	%r17, %r29, %r2;
	max.s32 	%r18, %r12, %r17;
	setp.lt.s32 	%p2, %r17, %r12;
	selp.u32 	%r19, 1, 0, %p2;
	add.s32 	%r20, %r17, %r19;
	sub.s32 	%r21, %r18, %r20;
	div.u32 	%r22, %r21, %r2;
	add.s32 	%r3, %r22, %r19;
	and.b32  	%r23, %r3, 3;
	setp.eq.s32 	%p3, %r23, 3;
	@%p3 bra 	$L__BB0_4;
	add.s32 	%r24, %r3, 1;
	and.b32  	%r25, %r24, 3;
	neg.s32 	%r27, %r25;
$L__BB0_3:
	.pragma "nounroll";
	mul.wide.s32 	%rd5, %r29, 16;
	add.s64 	%rd6, %rd1, %rd5;
	add.s64 	%rd7, %rd2, %rd5;
	ld.global.v4.f32 	{%f1, %f2, %f3, %f4}, [%rd7];
	ld.global.v4.f32 	{%f5, %f6, %f7, %f8}, [%rd6];
	add.f32 	%f9, %f1, %f5;
	add.f32 	%f10, %f2, %f6;
	add.f32 	%f11, %f3, %f7;
	add.f32 	%f12, %f4, %f8;
	st.global.v4.f32 	[%rd6], {%f9, %f10, %f11, %f12};
	add.s32 	%r29, %r29, %r2;
	add.s32 	%r27, %r27, 1;
	setp.ne.s32 	%p4, %r27, 0;
	@%p4 bra 	$L__BB0_3;
$L__BB0_4:
	setp.lt.u32 	%p5, %r3, 3;
	@%p5 bra 	$L__BB0_7;
	mul.wide.s32 	%rd11, %r2, 16;
	shl.b32 	%r26, %r2, 2;
$L__BB0_6:
	mul.wide.s32 	%rd8, %r29, 16;
	add.s64 	%rd9, %rd2, %rd8;
	ld.global.v4.f32 	{%f13, %f14, %f15, %f16}, [%rd9];
	add.s64 	%rd10, %rd1, %rd8;
	ld.global.v4.f32 	{%f17, %f18, %f19, %f20}, [%rd10];
	add.f32 	%f21, %f13, %f17;
	add.f32 	%f22, %f14, %f18;
	add.f32 	%f23, %f15, %f19;
	add.f32 	%f24, %f16, %f20;
	st.global.v4.f32 	[%rd10], {%f21, %f22, %f23, %f24};
	add.s64 	%rd12, %rd9, %rd11;
	ld.global.v4.f32 	{%f25, %f26, %f27, %f28}, [%rd12];
	add.s64 	%rd13, %rd10, %rd11;
	ld.global.v4.f32 	{%f29, %f30, %f31, %f32}, [%rd13];
	add.f32 	%f33, %f25, %f29;
	add.f32 	%f34, %f26, %f30;
	add.f32 	%f35, %f27, %f31;
	add.f32 	%f36, %f28, %f32;
	st.global.v4.f32 	[%rd13], {%f33, %f34, %f35, %f36};
	add.s64 	%rd14, %rd12, %rd11;
	ld.global.v4.f32 	{%f37, %f38, %f39, %f40}, [%rd14];
	add.s64 	%rd15, %rd13, %rd11;
	ld.global.v4.f32 	{%f41, %f42, %f43, %f44}, [%rd15];
	add.f32 	%f45, %f37, %f41;
	add.f32 	%f46, %f38, %f42;
	add.f32 	%f47, %f39, %f43;
	add.f32 	%f48, %f40, %f44;
	st.global.v4.f32 	[%rd15], {%f45, %f46, %f47, %f48};
	add.s64 	%rd16, %rd14, %rd11;
	ld.global.v4.f32 	{%f49, %f50, %f51, %f52}, [%rd16];
	add.s64 	%rd17, %rd15, %rd11;
	ld.global.v4.f32 	{%f53, %f54, %f55, %f56}, [%rd17];
	add.f32 	%f57, %f49, %f53;
	add.f32 	%f58, %f50, %f54;
	add.f32 	%f59, %f51, %f55;
	add.f32 	%f60, %f52, %f56;
	st.global.v4.f32 	[%rd17], {%f57, %f58, %f59, %f60};
	add.s32 	%r29, %r26, %r29;
	setp.lt.s32 	%p6, %r29, %r12;
	@%p6 bra 	$L__BB0_6;
$L__BB0_7:
	ret;

}


// ===== COMPILED SASS (sm_100) =====

	.target	sm_100

	.elftype	@"ET_EXEC"


//--------------------- .note.nv.tkinfo           --------------------------
	.section	.note.nv.tkinfo,"",@"SHT_NOTE"
	.sectionflags	@"SHF_NOTE_NV_TKINFO"
	.tkinfo
        /*0018*/ 	.word	0x00000002
        /*0030*/ 	.string	""
        /*0030*/ 	.string	"ptxas"
        /*0030*/ 	.string	"Cuda compilation tools, release 13.0, V13.0.88"
        /*0030*/ 	.string	"Build cuda_13.0.r13.0/compiler.36424714_0"
        /*0030*/ 	.string	"-arch sm_100 -m 64 "



//--------------------- .note.nv.cuinfo           --------------------------
	.section	.note.nv.cuinfo,"",@"SHT_NOTE"
	.sectionflags	@"SHF_NOTE_NV_CUINFO"
        /*0018*/ 	.short	0x0002
        /*001a*/ 	.short	0x0064
        /*001c*/ 	.short	0x0082
	.zero		2


//--------------------- .nv.info                  --------------------------
	.section	.nv.info,"",@"SHT_CUDA_INFO"
	.align	4


	//----- nvinfo : EIATTR_REGCOUNT
	.align		4
        /*0000*/ 	.byte	0x04, 0x2f
        /*0002*/ 	.short	(.L_1 - .L_0)
	.align		4
.L_0:
        /*0004*/ 	.word	index@(_Z3addiP6float4S0_)
        /*0008*/ 	.word	0x00000020


	//----- nvinfo : EIATTR_FRAME_SIZE
	.align		4
.L_1:
        /*000c*/ 	.byte	0x04, 0x11
        /*000e*/ 	.short	(.L_3 - .L_2)
	.align		4
.L_2:
        /*0010*/ 	.word	index@(_Z3addiP6float4S0_)
        /*0014*/ 	.word	0x00000000


	//----- nvinfo : EIATTR_MIN_STACK_SIZE
	.align		4
.L_3:
        /*0018*/ 	.byte	0x04, 0x12
        /*001a*/ 	.short	(.L_5 - .L_4)
	.align		4
.L_4:
        /*001c*/ 	.word	index@(_Z3addiP6float4S0_)
        /*0020*/ 	.word	0x00000000
.L_5:


//--------------------- .nv.compat                --------------------------
	.section	.nv.compat,"",@"SHT_CUDA_COMPAT_INFO"
	.align	4
        /*0000*/ 	.byte	0x02, 0x09, 0x00, 0x00, 0x02, 0x02, 0x01, 0x00, 0x02, 0x05, 0x05, 0x00, 0x03, 0x07, 0x01, 0x01
        /*0010*/ 	.byte	0x02, 0x03, 0x00, 0x00, 0x02, 0x06, 0x01, 0x00, 0x04, 0x0b, 0x08, 0x00, 0x09, 0x00, 0x00, 0x00
        /*0020*/ 	.byte	0x00, 0x00, 0x00, 0x00


//--------------------- .nv.info._Z3addiP6float4S0_ --------------------------
	.section	.nv.info._Z3addiP6float4S0_,"",@"SHT_CUDA_INFO"
	.sectionflags	@""
	.align	4


	//----- nvinfo : EIATTR_CUDA_API_VERSION
	.align		4
        /*0000*/ 	.byte	0x04, 0x37
        /*0002*/ 	.short	(.L_7 - .L_6)
.L_6:
        /*0004*/ 	.word	0x00000082


	//----- nvinfo : EIATTR_KPARAM_INFO
	.align		4
.L_7:
        /*0008*/ 	.byte	0x04, 0x17
        /*000a*/ 	.short	(.L_9 - .L_8)
.L_8:
        /*000c*/ 	.word	0x00000000
        /*0010*/ 	.short	0x0002
        /*0012*/ 	.short	0x0010
        /*0014*/ 	.byte	0x00, 0xf5, 0x21, 0x00


	//----- nvinfo : EIATTR_KPARAM_INFO
	.align		4
.L_9:
        /*0018*/ 	.byte	0x04, 0x17
        /*001a*/ 	.short	(.L_11 - .L_10)
.L_10:
        /*001c*/ 	.word	0x00000000
        /*0020*/ 	.short	0x0001
        /*0022*/ 	.short	0x0008
        /*0024*/ 	.byte	0x00, 0xf5, 0x21, 0x00


	//----- nvinfo : EIATTR_KPARAM_INFO
	.align		4
.L_11:
        /*0028*/ 	.byte	0x04, 0x17
        /*002a*/ 	.short	(.L_13 - .L_12)
.L_12:
        /*002c*/ 	.word	0x00000000
        /*0030*/ 	.short	0x0000
        /*0032*/ 	.short	0x0000
        /*0034*/ 	.byte	0x00, 0xf0, 0x11, 0x00


	//----- nvinfo : EIATTR_SPARSE_MMA_MASK
	.align		4
.L_13:
        /*0038*/ 	.byte	0x03, 0x50
        /*003a*/ 	.short	0x0000


	//----- nvinfo : EIATTR_MAXREG_COUNT
	.align		4
        /*003c*/ 	.byte	0x03, 0x1b
        /*003e*/ 	.short	0x00ff


	//----- nvinfo : EIATTR_MERCURY_ISA_VERSION
	.align		4
        /*0040*/ 	.byte	0x03, 0x5f
        /*0042*/ 	.short	0x0101


	//----- nvinfo : EIATTR_VRC_CTA_INIT_COUNT
	.align		4
        /*0044*/ 	.byte	0x02, 0x4a
	.zero		1
	.zero		1


	//----- nvinfo : EIATTR_EXIT_INSTR_OFFSETS
	.align		4
        /*0048*/ 	.byte	0x04, 0x1c
        /*004a*/ 	.short	(.L_15 - .L_14)


	//   ....[0]....
.L_14:
        /*004c*/ 	.word	0x00000090


	//   ....[1]....
        /*0050*/ 	.word	0x000003d0


	//   ....[2]....
        /*0054*/ 	.word	0x00000650


	//----- nvinfo : EIATTR_CRS_STACK_SIZE
	.align		4
.L_15:
        /*0058*/ 	.byte	0x04, 0x1e
        /*005a*/ 	.short	(.L_17 - .L_16)
.L_16:
        /*005c*/ 	.word	0x00000000


	//----- nvinfo : EIATTR_CBANK_PARAM_SIZE
	.align		4
.L_17:
        /*0060*/ 	.byte	0x03, 0x19
        /*0062*/ 	.short	0x0018


	//----- nvinfo : EIATTR_PARAM_CBANK
	.align		4
        /*0064*/ 	.byte	0x04, 0x0a
        /*0066*/ 	.short	(.L_19 - .L_18)
	.align		4
.L_18:
        /*0068*/ 	.word	index@(.nv.constant0._Z3addiP6float4S0_)
        /*006c*/ 	.short	0x0380
        /*006e*/ 	.short	0x0018


	//----- nvinfo : EIATTR_SW_WAR
	.align		4
.L_19:
        /*0070*/ 	.byte	0x04, 0x36
        /*0072*/ 	.short	(.L_21 - .L_20)
.L_20:
        /*0074*/ 	.word	0x00000008
.L_21:


//--------------------- .nv.callgraph             --------------------------
	.section	.nv.callgraph,"",@"SHT_CUDA_CALLGRAPH"
	.align	4
	.sectionentsize	8
	.align		4
        /*0000*/ 	.word	0x00000000
	.align		4
        /*0004*/ 	.word	0xffffffff
	.align		4
        /*0008*/ 	.word	0x00000000
	.align		4
        /*000c*/ 	.word	0xfffffffe
	.align		4
        /*0010*/ 	.word	0x00000000
	.align		4
        /*0014*/ 	.word	0xfffffffd
	.align		4
        /*0018*/ 	.word	0x00000000
	.align		4
        /*001c*/ 	.word	0xfffffffc


//--------------------- .text._Z3addiP6float4S0_  --------------------------
	.section	.text._Z3addiP6float4S0_,"ax",@progbits
	.align	128
        .global         _Z3addiP6float4S0_
        .type           _Z3addiP6float4S0_,@function
        .size           _Z3addiP6float4S0_,(.L_x_5 - _Z3addiP6float4S0_)
        .other          _Z3addiP6float4S0_,@"STO_CUDA_ENTRY STV_DEFAULT"
_Z3addiP6float4S0_:
.text._Z3addiP6float4S0_:
[----:B------:R-:W-:Y:S01]  /*0000*/  LDC R1, c[0x0][0x37c] ;  /* 0x0000df00ff017b82 */ /* 0x000fe20000000800 */
[----:B------:R-:W0:Y:S07]  /*0010*/  S2R R7, SR_TID.X ;  /* 0x0000000000077919 */ /* 0x000e2e0000002100 */
[----:B------:R-:W0:Y:S01]  /*0020*/  S2UR UR4, SR_CTAID.X ;  /* 0x00000000000479c3 */ /* 0x000e220000002500 */
[----:B------:R-:W1:Y:S07]  /*0030*/  LDCU UR6, c[0x0][0x380] ;  /* 0x00007000ff0677ac */ /* 0x000e6e0008000800 */
[----:B------:R-:W0:Y:S01]  /*0040*/  LDC R0, c[0x0][0x360] ;  /* 0x0000d800ff007b82 */ /* 0x000e220000000800 */
[----:B------:R-:W2:Y:S01]  /*0050*/  LDCU UR5, c[0x0][0x370] ;  /* 0x00006e00ff0577ac */ /* 0x000ea20008000800 */
[----:B0-----:R-:W-:-:S02]  /*0060*/  IMAD R7, R0, UR4, R7 ;  /* 0x0000000400077c24 */ /* 0x001fc4000f8e0207 */
[----:B--2---:R-:W-:-:S03]  /*0070*/  IMAD R0, R0, UR5, RZ ;  /* 0x0000000500007c24 */ /* 0x004fc6000f8e02ff */
[----:B-1----:R-:W-:-:S13]  /*0080*/  ISETP.GE.AND P0, PT, R7, UR6, PT ;  /* 0x0000000607007c0c */ /* 0x002fda000bf06270 */
[----:B------:R-:W-:Y:S05]  /*0090*/  @P0 EXIT ;  /* 0x000000000000094d */ /* 0x000fea0003800000 */
[----:B------:R-:W0:Y:S01]  /*00a0*/  I2F.U32.RP R8, R0 ;  /* 0x0000000000087306 */ /* 0x000e220000209000 */
[----:B------:R-:W-:Y:S01]  /*00b0*/  IADD3 R4, PT, PT, R0, R7, RZ ;  /* 0x0000000700047210 */ /* 0x000fe20007ffe0ff */
[----:B------:R-:W1:Y:S01]  /*00c0*/  LDCU.64 UR4, c[0x0][0x358] ;  /* 0x00006b00ff0477ac */ /* 0x000e620008000a00 */
[----:B------:R-:W-:Y:S01]  /*00d0*/  IADD3 R9, PT, PT, RZ, -R0, RZ ;  /* 0x80000000ff097210 */ /* 0x000fe20007ffe0ff */
[----:B------:R-:W-:Y:S01]  /*00e0*/  BSSY.RECONVERGENT B0, `(.L_x_0) ;  /* 0x000002b000007945 */ /* 0x000fe20003800200 */
[C---:B------:R-:W-:Y:S02]  /*00f0*/  ISETP.GE.AND P0, PT, R4.reuse, UR6, PT ;  /* 0x0000000604007c0c */ /* 0x040fe4000bf06270 */
[----:B------:R-:W-:Y:S02]  /*0100*/  VIMNMX R5, PT, PT, R4, UR6, !PT ;  /* 0x0000000604057c48 */ /* 0x000fe4000ffe0100 */
[----:B------:R-:W-:Y:S02]  /*0110*/  SEL R6, RZ, 0x1, P0 ;  /* 0x00000001ff067807 */ /* 0x000fe40000000000 */
[----:B------:R-:W-:-:S02]  /*0120*/  ISETP.NE.U32.AND P2, PT, R0, RZ, PT ;  /* 0x000000ff0000720c */ /* 0x000fc40003f45070 */
[----:B------:R-:W-:Y:S01]  /*0130*/  IADD3 R5, PT, PT, R5, -R4, -R6 ;  /* 0x8000000405057210 */ /* 0x000fe20007ffe806 */
[----:B0-----:R-:W0:Y:S02]  /*0140*/  MUFU.RCP R8, R8 ;  /* 0x0000000800087308 */ /* 0x001e240000001000 */
[----:B0-----:R-:W-:-:S06]  /*0150*/  IADD3 R2, PT, PT, R8, 0xffffffe, RZ ;  /* 0x0ffffffe08027810 */ /* 0x001fcc0007ffe0ff */
[----:B------:R0:W2:Y:S02]  /*0160*/  F2I.FTZ.U32.TRUNC.NTZ R3, R2 ;  /* 0x0000000200037305 */ /* 0x0000a4000021f000 */
[----:B0-----:R-:W-:Y:S02]  /*0170*/  HFMA2 R2, -RZ, RZ, 0, 0 ;  /* 0x00000000ff027431 */ /* 0x001fe400000001ff */
[----:B--2---:R-:W-:-:S04]  /*0180*/  IMAD R9, R9, R3, RZ ;  /* 0x0000000309097224 */ /* 0x004fc800078e02ff */
[----:B------:R-:W-:-:S06]  /*0190*/  IMAD.HI.U32 R8, R3, R9, R2 ;  /* 0x0000000903087227 */ /* 0x000fcc00078e0002 */
[----:B------:R-:W-:-:S05]  /*01a0*/  IMAD.HI.U32 R3, R8, R5, RZ ;  /* 0x0000000508037227 */ /* 0x000fca00078e00ff */
[----:B------:R-:W-:-:S05]  /*01b0*/  IADD3 R2, PT, PT, -R3, RZ, RZ ;  /* 0x000000ff03027210 */ /* 0x000fca0007ffe1ff */
[----:B------:R-:W-:-:S05]  /*01c0*/  IMAD R5, R0, R2, R5 ;  /* 0x0000000200057224 */ /* 0x000fca00078e0205 */
[----:B------:R-:W-:-:S13]  /*01d0*/  ISETP.GE.U32.AND P0, PT, R5, R0, PT ;  /* 0x000000000500720c */ /* 0x000fda0003f06070 */
[----:B------:R-:W-:Y:S02]  /*01e0*/  @P0 IADD3 R5, PT, PT, -R0, R5, RZ ;  /* 0x0000000500050210 */ /* 0x000fe40007ffe1ff */
[----:B------:R-:W-:Y:S02]  /*01f0*/  @P0 IADD3 R3, PT, PT, R3, 0x1, RZ ;  /* 0x0000000103030810 */ /* 0x000fe40007ffe0ff */
[----:B------:R-:W-:-:S13]  /*0200*/  ISETP.GE.U32.AND P1, PT, R5, R0, PT ;  /* 0x000000000500720c */ /* 0x000fda0003f26070 */
[----:B------:R-:W-:Y:S02]  /*0210*/  @P1 IADD3 R3, PT, PT, R3, 0x1, RZ ;  /* 0x0000000103031810 */ /* 0x000fe40007ffe0ff */
[----:B------:R-:W-:-:S04]  /*0220*/  @!P2 LOP3.LUT R3, RZ, R0, RZ, 0x33, !PT ;  /* 0x00000000ff03a212 */ /* 0x000fc800078e33ff */
[----:B------:R-:W-:-:S04]  /*0230*/  IADD3 R6, PT, PT, R6, R3, RZ ;  /* 0x0000000306067210 */ /* 0x000fc80007ffe0ff */
[----:B------:R-:W-:-:S04]  /*0240*/  LOP3.LUT R2, R6, 0x3, RZ, 0xc0, !PT ;  /* 0x0000000306027812 */ /* 0x000fc800078ec0ff */
[----:B------:R-:W-:-:S13]  /*0250*/  ISETP.NE.AND P0, PT, R2, 0x3, PT ;  /* 0x000000030200780c */ /* 0x000fda0003f05270 */
[----:B-1----:R-:W-:Y:S05]  /*0260*/  @!P0 BRA `(.L_x_1) ;  /* 0x0000000000488947 */ /* 0x002fea0003800000 */
[----:B------:R-:W0:Y:S01]  /*0270*/  LDC.64 R2, c[0x0][0x390] ;  /* 0x0000e400ff027b82 */ /* 0x000e220000000a00 */
[----:B------:R-:W-:-:S04]  /*0280*/  IADD3 R8, PT, PT, R6, 0x1, RZ ;  /* 0x0000000106087810 */ /* 0x000fc80007ffe0ff */
[----:B------:R-:W-:-:S03]  /*0290*/  LOP3.LUT R8, R8, 0x3, RZ, 0xc0, !PT ;  /* 0x0000000308087812 */ /* 0x000fc600078ec0ff */
[----:B------:R-:W1:Y:S01]  /*02a0*/  LDC.64 R4, c[0x0][0x388] ;  /* 0x0000e200ff047b82 */ /* 0x000e620000000a00 */
[----:B------:R-:W-:-:S07]  /*02b0*/  IADD3 R20, PT, PT, -R8, RZ, RZ ;  /* 0x000000ff08147210 */ /* 0x000fce0007ffe1ff */
.L_x_2:
[----:B-1----:R-:W-:-:S04]  /*02c0*/  IMAD.WIDE R18, R7, 0x10, R4 ;  /* 0x0000001007127825 */ /* 0x002fc800078e0204 */
[----:B0-2---:R-:W-:Y:S01]  /*02d0*/  IMAD.WIDE R16, R7, 0x10, R2 ;  /* 0x0000001007107825 */ /* 0x005fe200078e0202 */
[----:B------:R-:W2:Y:S04]  /*02e0*/  LDG.E.128 R8, desc[UR4][R18.64] ;  /* 0x0000000412087981 */ /* 0x000ea8000c1e1d00 */
[----:B------:R-:W2:Y:S01]  /*02f0*/  LDG.E.128 R12, desc[UR4][R16.64] ;  /* 0x00000004100c7981 */ /* 0x000ea2000c1e1d00 */
[----:B------:R-:W-:Y:S02]  /*0300*/  IADD3 R20, PT, PT, R20, 0x1, RZ ;  /* 0x0000000114147810 */ /* 0x000fe40007ffe0ff */
[----:B------:R-:W-:Y:S02]  /*0310*/  IADD3 R7, PT, PT, R0, R7, RZ ;  /* 0x0000000700077210 */ /* 0x000fe40007ffe0ff */
[----:B------:R-:W-:Y:S01]  /*0320*/  ISETP.NE.AND P0, PT, R20, RZ, PT ;  /* 0x000000ff1400720c */ /* 0x000fe20003f05270 */
[----:B--2---:R-:W-:Y:S01]  /*0330*/  FADD R8, R8, R12 ;  /* 0x0000000c08087221 */ /* 0x004fe20000000000 */
[----:B------:R-:W-:Y:S01]  /*0340*/  FADD R9, R9, R13 ;  /* 0x0000000d09097221 */ /* 0x000fe20000000000 */
[----:B------:R-:W-:Y:S01]  /*0350*/  FADD R10, R10, R14 ;  /* 0x0000000e0a0a7221 */ /* 0x000fe20000000000 */
[----:B------:R-:W-:-:S05]  /*0360*/  FADD R11, R11, R15 ;  /* 0x0000000f0b0b7221 */ /* 0x000fca0000000000 */
[----:B------:R2:W-:Y:S04]  /*0370*/  STG.E.128 desc[UR4][R16.64], R8 ;  /* 0x0000000810007986 */ /* 0x0005e8000c101d04 */
[----:B------:R-:W-:Y:S05]  /*0380*/  @P0 BRA `(.L_x_2) ;  /* 0xfffffffc00cc0947 */ /* 0x000fea000383ffff */
.L_x_1:
[----:B------:R-:W-:Y:S05]  /*0390*/  BSYNC.RECONVERGENT B0 ;  /* 0x0000000000007941 */ /* 0x000fea0003800200 */
.L_x_0:
[----:B------:R-:W0:Y:S01]  /*03a0*/  LDC.64 R4, c[0x0][0x390] ;  /* 0x0000e400ff047b82 */ /* 0x000e220000000a00 */
[----:B------:R-:W-:-:S07]  /*03b0*/  ISETP.GE.U32.AND P0, PT, R6, 0x3, PT ;  /* 0x000000030600780c */ /* 0x000fce0003f06070 */
[----:B------:R-:W1:Y:S06]  /*03c0*/  LDC.64 R2, c[0x0][0x388] ;  /* 0x0000e200ff027b82 */ /* 0x000e6c0000000a00 */
[----:B------:R-:W-:Y:S05]  /*03d0*/  @!P0 EXIT ;  /* 0x000000000000894d */ /* 0x000fea0003800000 */
.L_x_3:
[----:B-1----:R-:W-:-:S04]  /*03e0*/  IMAD.WIDE R20, R7, 0x10, R2 ;  /* 0x0000001007147825 */ /* 0x002fc800078e0202 */
[----:B0-----:R-:W-:Y:S01]  /*03f0*/  IMAD.WIDE R28, R7, 0x10, R4 ;  /* 0x00000010071c7825 */ /* 0x001fe200078e0204 */
[----:B---3--:R-:W3:Y:S04]  /*0400*/  LDG.E.128 R12, desc[UR4][R20.64] ;  /* 0x00000004140c7981 */ /* 0x008ee8000c1e1d00 */
[----:B--2---:R-:W3:Y:S01]  /*0410*/  LDG.E.128 R8, desc[UR4][R28.64] ;  /* 0x000000041c087981 */ /* 0x004ee2000c1e1d00 */
[----:B------:R-:W-:-:S04]  /*0420*/  IMAD.WIDE R26, R0, 0x10, R20 ;  /* 0x00000010001a7825 */ /* 0x000fc800078e0214 */
[----:B------:R-:W-:-:S04]  /*0430*/  IMAD.WIDE R24, R0, 0x10, R28 ;  /* 0x0000001000187825 */ /* 0x000fc800078e021c */
[----:B---3--:R-:W-:Y:S01]  /*0440*/  FADD R12, R12, R8 ;  /* 0x000000080c0c7221 */ /* 0x008fe20000000000 */
[----:B------:R-:W-:Y:S01]  /*0450*/  FADD R13, R13, R9 ;  /* 0x000000090d0d7221 */ /* 0x000fe20000000000 */
[----:B------:R-:W-:Y:S01]  /*0460*/  FADD R14, R14, R10 ;  /* 0x0000000a0e0e7221 */ /* 0x000fe20000000000 */
[----:B------:R-:W-:-:S05]  /*0470*/  FADD R15, R15, R11 ;  /* 0x0000000b0f0f7221 */ /* 0x000fca0000000000 */
[----:B------:R0:W-:Y:S04]  /*0480*/  STG.E.128 desc[UR4][R28.64], R12 ;  /* 0x0000000c1c007986 */ /* 0x0001e8000c101d04 */
[----:B------:R-:W2:Y:S04]  /*0490*/  LDG.E.128 R16, desc[UR4][R26.64] ;  /* 0x000000041a107981 */ /* 0x000ea8000c1e1d00 */
[----:B------:R-:W2:Y:S01]  /*04a0*/  LDG.E.128 R8, desc[UR4][R24.64] ;  /* 0x0000000418087981 */ /* 0x000ea2000c1e1d00 */
[----:B------:R-:W-:-:S04]  /*04b0*/  IMAD.WIDE R20, R0, 0x10, R26 ;  /* 0x0000001000147825 */ /* 0x000fc800078e021a */
[----:B------:R-:W-:-:S04]  /*04c0*/  IMAD.WIDE R22, R0, 0x10, R24 ;  /* 0x0000001000167825 */ /* 0x000fc800078e0218 */
[----:B--2---:R-:W-:Y:S01]  /*04d0*/  FADD R16, R16, R8 ;  /* 0x0000000810107221 */ /* 0x004fe20000000000 */
[----:B------:R-:W-:Y:S01]  /*04e0*/  FADD R17, R17, R9 ;  /* 0x0000000911117221 */ /* 0x000fe20000000000 */
[----:B------:R-:W-:Y:S01]  /*04f0*/  FADD R18, R18, R10 ;  /* 0x0000000a12127221 */ /* 0x000fe20000000000 */
[----:B------:R-:W-:-:S05]  /*0500*/  FADD R19, R19, R11 ;  /* 0x0000000b13137221 */ /* 0x000fca0000000000 */
[----:B------:R1:W-:Y:S04]  /*0510*/  STG.E.128 desc[UR4][R24.64], R16 ;  /* 0x0000001018007986 */ /* 0x0003e8000c101d04 */
[----:B------:R-:W2:Y:S04]  /*0520*/  LDG.E.128 R8, desc[UR4][R20.64] ;  /* 0x0000000414087981 */ /* 0x000ea8000c1e1d00 */
[----:B0-----:R-:W2:Y:S01]  /*0530*/  LDG.E.128 R12, desc[UR4][R22.64] ;  /* 0x00000004160c7981 */ /* 0x001ea2000c1e1d00 */
[----:B------:R-:W-:-:S04]  /*0540*/  IMAD.WIDE R26, R0, 0x10, R22 ;  /* 0x00000010001a7825 */ /* 0x000fc800078e0216 */
[----:B--2---:R-:W-:Y:S01]  /*0550*/  FADD R8, R8, R12 ;  /* 0x0000000c08087221 */ /* 0x004fe20000000000 */
[----:B------:R-:W-:Y:S01]  /*0560*/  FADD R9, R9, R13 ;  /* 0x0000000d09097221 */ /* 0x000fe20000000000 */
[----:B------:R-:W-:Y:S01]  /*0570*/  FADD R10, R10, R14 ;  /* 0x0000000e0a0a7221 */ /* 0x000fe20000000000 */
[----:B------:R-:W-:Y:S01]  /*0580*/  FADD R11, R11, R15 ;  /* 0x0000000f0b0b7221 */ /* 0x000fe20000000000 */
[----:B------:R-:W-:-:S04]  /*0590*/  IMAD.WIDE R12, R0, 0x10, R20 ;  /* 0x00000010000c7825 */ /* 0x000fc800078e0214 */
[----:B------:R3:W-:Y:S04]  /*05a0*/  STG.E.128 desc[UR4][R22.64], R8 ;  /* 0x0000000816007986 */ /* 0x0007e8000c101d04 */
[----:B------:R-:W2:Y:S04]  /*05b0*/  LDG.E.128 R12, desc[UR4][R12.64] ;  /* 0x000000040c0c7981 */ /* 0x000ea8000c1e1d00 */
[----:B-1----:R-:W2:Y:S01]  /*05c0*/  LDG.E.128 R16, desc[UR4][R26.64] ;  /* 0x000000041a107981 */ /* 0x002ea2000c1e1d00 */
[----:B------:R-:W-:-:S04]  /*05d0*/  LEA R7, R0, R7, 0x2 ;  /* 0x0000000700077211 */ /* 0x000fc800078e10ff */
[----:B------:R-:W-:Y:S01]  /*05e0*/  ISETP.GE.AND P0, PT, R7, UR6, PT ;  /* 0x0000000607007c0c */ /* 0x000fe2000bf06270 */
[----:B--2---:R-:W-:Y:S01]  /*05f0*/  FADD R16, R12, R16 ;  /* 0x000000100c107221 */ /* 0x004fe20000000000 */
[----:B------:R-:W-:Y:S01]  /*0600*/  FADD R17, R13, R17 ;  /* 0x000000110d117221 */ /* 0x000fe20000000000 */
[----:B------:R-:W-:Y:S01]  /*0610*/  FADD R18, R14, R18 ;  /* 0x000000120e127221 */ /* 0x000fe20000000000 */
[----:B------:R-:W-:-:S05]  /*0620*/  FADD R19, R15, R19 ;  /* 0x000000130f137221 */ /* 0x000fca0000000000 */
[----:B------:R3:W-:Y:S04]  /*0630*/  STG.E.128 desc[UR4][R26.64], R16 ;  /* 0x000000101a007986 */ /* 0x0007e8000c101d04 */
[----:B------:R-:W-:Y:S05]  /*0640*/  @!P0 BRA `(.L_x_3) ;  /* 0xfffffffc00648947 */ /* 0x000fea000383ffff */
[----:B------:R-:W-:Y:S05]  /*0650*/  EXIT ;  /* 0x000000000000794d */ /* 0x000fea0003800000 */
.L_x_4:
[----:B------:R-:W-:-:S00]  /*0660*/  BRA `(.L_x_4) ;  /* 0xfffffffc00fc7947 */ /* 0x000fc0000383ffff */
[----:B------:R-:W-:-:S00]  /*0670*/  NOP ;  /* 0x0000000000007918 */ /* 0x000fc00000000000 */
        /* <DEDUP_REMOVED lines=8> */
.L_x_5:


//--------------------- .nv.shared.reserved.0     --------------------------
	.section	.nv.shared.reserved.0,"aw",@nobits
	.weak		__nv_reservedSMEM_offset_0_alias
	.size		__nv_reservedSMEM_offset_0_alias, 0, 64
	.other		__nv_reservedSMEM_offset_0_alias,@"STO_CUDA_RESERVED_SHARED STV_DEFAULT"
__nv_reservedSMEM_offset_0_alias:
	.zero		0
	.zero		64


//--------------------- .nv.constant0._Z3addiP6float4S0_ --------------------------
	.section	.nv.constant0._Z3addiP6float4S0_,"a",@progbits
	.sectionflags	@""
	.align	4
.nv.constant0._Z3addiP6float4S0_:
	.zero		920


//--------------------- SYMBOLS --------------------------

	.type		.nv.reservedSmem.offset0,@object
	.size		.nv.reservedSmem.offset0,0x4
